//
// Generated by NVIDIA NVVM Compiler
//
// Compiler Build ID: CL-36424714
// Cuda compilation tools, release 13.0, V13.0.88
// Based on NVVM 20.0.0
//

.version 9.0
.target sm_100
.address_size 64

	// .globl	_Z25maximumMark_atomic_kernelP15student_records
.global .align 4 .f32 d_max_mark;
.global .align 4 .u32 d_max_mark_student_id;
.global .align 4 .u32 d_lock;
.extern .shared .align 16 .b8 sh_rec[];

.visible .entry _Z25maximumMark_atomic_kernelP15student_records(
	.param .u64 .ptr .align 1 _Z25maximumMark_atomic_kernelP15student_records_param_0
)
{
	.reg .pred 	%p<4>;
	.reg .b32 	%r<8>;
	.reg .b32 	%f<3>;
	.reg .b64 	%rd<5>;

	ld.param.u64 	%rd1, [_Z25maximumMark_atomic_kernelP15student_records_param_0];
	mov.u32 	%r3, %ctaid.x;
	mov.u32 	%r4, %ntid.x;
	mov.u32 	%r5, %tid.x;
	mad.lo.s32 	%r1, %r3, %r4, %r5;
	setp.gt.s32 	%p1, %r1, 1048575;
	@%p1 bra 	$L__BB0_6;
	cvta.to.global.u64 	%rd2, %rd1;
	mul.wide.s32 	%rd3, %r1, 4;
	add.s64 	%rd4, %rd2, %rd3;
	ld.global.f32 	%f1, [%rd4+4194304];
	ld.global.u32 	%r2, [%rd4];
$L__BB0_2:
	atom.relaxed.global.cas.b32 	%r6, [d_lock], 0, 1;
	setp.ne.s32 	%p2, %r6, 0;
	@%p2 bra 	$L__BB0_2;
	ld.global.f32 	%f2, [d_max_mark];
	setp.leu.f32 	%p3, %f1, %f2;
	@%p3 bra 	$L__BB0_5;
	st.global.f32 	[d_max_mark], %f1;
	st.global.u32 	[d_max_mark_student_id], %r2;
$L__BB0_5:
	membar.gl;
	mov.b32 	%r7, 0;
	st.global.u32 	[d_lock], %r7;
$L__BB0_6:
	ret;

}
	// .globl	_Z28maximumMark_recursive_kernelP15student_recordsS0_i
.visible .entry _Z28maximumMark_recursive_kernelP15student_recordsS0_i(
	.param .u64 .ptr .align 1 _Z28maximumMark_recursive_kernelP15student_recordsS0_i_param_0,
	.param .u64 .ptr .align 1 _Z28maximumMark_recursive_kernelP15student_recordsS0_i_param_1,
	.param .u32 _Z28maximumMark_recursive_kernelP15student_recordsS0_i_param_2
)
{
	.reg .pred 	%p<6>;
	.reg .b32 	%r<20>;
	.reg .b32 	%f<9>;
	.reg .b64 	%rd<9>;

	ld.param.u64 	%rd1, [_Z28maximumMark_recursive_kernelP15student_recordsS0_i_param_0];
	ld.param.u64 	%rd2, [_Z28maximumMark_recursive_kernelP15student_recordsS0_i_param_1];
	ld.param.u32 	%r7, [_Z28maximumMark_recursive_kernelP15student_recordsS0_i_param_2];
	mov.u32 	%r1, %tid.x;
	mov.u32 	%r8, %ctaid.x;
	mov.u32 	%r9, %ntid.x;
	mad.lo.s32 	%r2, %r8, %r9, %r1;
	setp.ge.s32 	%p1, %r2, %r7;
	shl.b32 	%r10, %r1, 3;
	mov.u32 	%r11, sh_rec;
	add.s32 	%r3, %r11, %r10;
	@%p1 bra 	$L__BB1_2;
	cvta.to.global.u64 	%rd3, %rd1;
	mul.wide.s32 	%rd4, %r2, 4;
	add.s64 	%rd5, %rd3, %rd4;
	ld.global.u32 	%r13, [%rd5];
	st.shared.u32 	[%r3], %r13;
	ld.global.f32 	%f7, [%rd5+4194304];
	bra.uni 	$L__BB1_3;
$L__BB1_2:
	mov.b32 	%r12, -1;
	st.shared.u32 	[%r3], %r12;
	mov.f32 	%f7, 0fBF800000;
$L__BB1_3:
	st.shared.f32 	[%r3+4], %f7;
	bar.sync 	0;
	and.b32  	%r14, %r1, 1;
	setp.eq.b32 	%p2, %r14, 1;
	add.s32 	%r15, %r2, 1;
	setp.ge.s32 	%p3, %r15, %r7;
	or.pred  	%p4, %p2, %p3;
	@%p4 bra 	$L__BB1_8;
	ld.shared.f32 	%f3, [%r3+4];
	ld.shared.f32 	%f8, [%r3+12];
	setp.leu.f32 	%p5, %f8, %f3;
	@%p5 bra 	$L__BB1_6;
	ld.shared.u32 	%r19, [%r3+8];
	bra.uni 	$L__BB1_7;
$L__BB1_6:
	ld.shared.u32 	%r19, [%r3];
	mov.f32 	%f8, %f3;
$L__BB1_7:
	shr.u32 	%r16, %r2, 31;
	add.s32 	%r17, %r2, %r16;
	shr.s32 	%r18, %r17, 1;
	cvta.to.global.u64 	%rd6, %rd2;
	mul.wide.s32 	%rd7, %r18, 4;
	add.s64 	%rd8, %rd6, %rd7;
	st.global.u32 	[%rd8], %r19;
	st.global.f32 	[%rd8+4194304], %f8;
$L__BB1_8:
	ret;

}
	// .globl	_Z21maximumMark_SM_kernelP15student_recordsS0_
.visible .entry _Z21maximumMark_SM_kernelP15student_recordsS0_(
	.param .u64 .ptr .align 1 _Z21maximumMark_SM_kernelP15student_recordsS0__param_0,
	.param .u64 .ptr .align 1 _Z21maximumMark_SM_kernelP15student_recordsS0__param_1
)
{
	.reg .pred 	%p<7>;
	.reg .b32 	%r<20>;
	.reg .b32 	%f<7>;
	.reg .b64 	%rd<9>;

	ld.param.u64 	%rd1, [_Z21maximumMark_SM_kernelP15student_recordsS0__param_0];
	ld.param.u64 	%rd2, [_Z21maximumMark_SM_kernelP15student_recordsS0__param_1];
	mov.u32 	%r1, %tid.x;
	mov.u32 	%r2, %ctaid.x;
	mov.u32 	%r19, %ntid.x;
	mad.lo.s32 	%r4, %r2, %r19, %r1;
	setp.gt.s32 	%p1, %r4, 1048575;
	shl.b32 	%r10, %r1, 3;
	mov.u32 	%r11, sh_rec;
	add.s32 	%r5, %r11, %r10;
	@%p1 bra 	$L__BB2_2;
	cvta.to.global.u64 	%rd3, %rd1;
	mul.wide.s32 	%rd4, %r4, 4;
	add.s64 	%rd5, %rd3, %rd4;
	ld.global.u32 	%r13, [%rd5];
	st.shared.u32 	[%r5], %r13;
	ld.global.f32 	%f6, [%rd5+4194304];
	bra.uni 	$L__BB2_3;
$L__BB2_2:
	mov.b32 	%r12, -1;
	st.shared.u32 	[%r5], %r12;
	mov.f32 	%f6, 0fBF800000;
$L__BB2_3:
	add.s32 	%r6, %r5, 4;
	st.shared.f32 	[%r5+4], %f6;
	bar.sync 	0;
	setp.lt.u32 	%p2, %r19, 2;
	@%p2 bra 	$L__BB2_8;
$L__BB2_4:
	mov.u32 	%r7, %r19;
	shr.u32 	%r19, %r7, 1;
	setp.ge.u32 	%p3, %r1, %r19;
	@%p3 bra 	$L__BB2_7;
	shl.b32 	%r14, %r19, 3;
	add.s32 	%r9, %r6, %r14;
	ld.shared.f32 	%f3, [%r9];
	ld.shared.f32 	%f5, [%r6];
	setp.leu.f32 	%p4, %f3, %f5;
	@%p4 bra 	$L__BB2_7;
	ld.shared.u32 	%r15, [%r9+-4];
	mov.b32 	%r16, %f3;
	st.shared.v2.u32 	[%r5], {%r15, %r16};
$L__BB2_7:
	bar.sync 	0;
	setp.gt.u32 	%p5, %r7, 3;
	@%p5 bra 	$L__BB2_4;
$L__BB2_8:
	setp.ne.s32 	%p6, %r1, 0;
	@%p6 bra 	$L__BB2_10;
	ld.shared.v2.u32 	{%r17, %r18}, [sh_rec];
	cvta.to.global.u64 	%rd6, %rd2;
	mul.wide.u32 	%rd7, %r2, 4;
	add.s64 	%rd8, %rd6, %rd7;
	st.global.u32 	[%rd8], %r17;
	st.global.u32 	[%rd8+4194304], %r18;
$L__BB2_10:
	ret;

}
	// .globl	_Z26maximumMark_shuffle_kernelP15student_recordsS0_
.visible .entry _Z26maximumMark_shuffle_kernelP15student_recordsS0_(
	.param .u64 .ptr .align 1 _Z26maximumMark_shuffle_kernelP15student_recordsS0__param_0,
	.param .u64 .ptr .align 1 _Z26maximumMark_shuffle_kernelP15student_recordsS0__param_1
)
{
	.reg .pred 	%p<18>;
	.reg .b32 	%r<31>;
	.reg .b32 	%f<15>;
	.reg .b64 	%rd<9>;

	ld.param.u64 	%rd1, [_Z26maximumMark_shuffle_kernelP15student_recordsS0__param_0];
	ld.param.u64 	%rd2, [_Z26maximumMark_shuffle_kernelP15student_recordsS0__param_1];
	mov.u32 	%r7, %ctaid.x;
	mov.u32 	%r8, %ntid.x;
	mov.u32 	%r1, %tid.x;
	mad.lo.s32 	%r2, %r7, %r8, %r1;
	setp.gt.s32 	%p1, %r2, 1048575;
	mov.b32 	%r30, -1;
	mov.f32 	%f14, 0fBF800000;
	@%p1 bra 	$L__BB3_2;
	cvta.to.global.u64 	%rd3, %rd1;
	mul.wide.s32 	%rd4, %r2, 4;
	add.s64 	%rd5, %rd3, %rd4;
	ld.global.f32 	%f14, [%rd5+4194304];
	ld.global.u32 	%r30, [%rd5];
$L__BB3_2:
	mov.b32 	%r9, %f14;
	shfl.sync.down.b32	%r10|%p2, %r9, 16, 31, -1;
	mov.b32 	%f5, %r10;
	shfl.sync.down.b32	%r11|%p3, %r30, 16, 31, -1;
	setp.lt.f32 	%p4, %f14, %f5;
	selp.f32 	%f6, %f5, %f14, %p4;
	selp.b32 	%r12, %r11, %r30, %p4;
	mov.b32 	%r13, %f6;
	shfl.sync.down.b32	%r14|%p5, %r13, 8, 31, -1;
	mov.b32 	%f7, %r14;
	shfl.sync.down.b32	%r15|%p6, %r12, 8, 31, -1;
	setp.lt.f32 	%p7, %f6, %f7;
	selp.f32 	%f8, %f7, %f6, %p7;
	selp.b32 	%r16, %r15, %r12, %p7;
	mov.b32 	%r17, %f8;
	shfl.sync.down.b32	%r18|%p8, %r17, 4, 31, -1;
	mov.b32 	%f9, %r18;
	shfl.sync.down.b32	%r19|%p9, %r16, 4, 31, -1;
	setp.lt.f32 	%p10, %f8, %f9;
	selp.f32 	%f10, %f9, %f8, %p10;
	selp.b32 	%r20, %r19, %r16, %p10;
	mov.b32 	%r21, %f10;
	shfl.sync.down.b32	%r22|%p11, %r21, 2, 31, -1;
	mov.b32 	%f11, %r22;
	shfl.sync.down.b32	%r23|%p12, %r20, 2, 31, -1;
	setp.lt.f32 	%p13, %f10, %f11;
	selp.f32 	%f12, %f11, %f10, %p13;
	selp.b32 	%r24, %r23, %r20, %p13;
	mov.b32 	%r25, %f12;
	shfl.sync.down.b32	%r26|%p14, %r25, 1, 31, -1;
	mov.b32 	%f13, %r26;
	shfl.sync.down.b32	%r27|%p15, %r24, 1, 31, -1;
	setp.lt.f32 	%p16, %f12, %f13;
	selp.f32 	%f3, %f13, %f12, %p16;
	selp.b32 	%r5, %r27, %r24, %p16;
	and.b32  	%r28, %r1, 31;
	setp.ne.s32 	%p17, %r28, 0;
	@%p17 bra 	$L__BB3_4;
	shr.s32 	%r29, %r2, 5;
	cvta.to.global.u64 	%rd6, %rd2;
	mul.wide.s32 	%rd7, %r29, 4;
	add.s64 	%rd8, %rd6, %rd7;
	st.global.f32 	[%rd8+4194304], %f3;
	st.global.u32 	[%rd8], %r5;
$L__BB3_4:
	ret;

}


// ===== COMPILED SASS (sm_100) =====

	.target	sm_100

	.elftype	@"ET_EXEC"


//--------------------- .note.nv.tkinfo           --------------------------
	.section	.note.nv.tkinfo,"",@"SHT_NOTE"
	.sectionflags	@"SHF_NOTE_NV_TKINFO"
	.tkinfo
        /*0018*/ 	.word	0x00000002
        /*0030*/ 	.string	""
        /*0030*/ 	.string	"ptxas"
        /*0030*/ 	.string	"Cuda compilation tools, release 13.0, V13.0.88"
        /*0030*/ 	.string	"Build cuda_13.0.r13.0/compiler.36424714_0"
        /*0030*/ 	.string	"-arch sm_100 -m 64 "



//--------------------- .note.nv.cuinfo           --------------------------
	.section	.note.nv.cuinfo,"",@"SHT_NOTE"
	.sectionflags	@"SHF_NOTE_NV_CUINFO"
        /*0018*/ 	.short	0x0002
        /*001a*/ 	.short	0x0064
        /*001c*/ 	.short	0x0082
	.zero		2


//--------------------- .nv.info                  --------------------------
	.section	.nv.info,"",@"SHT_CUDA_INFO"
	.align	4


	//----- nvinfo : EIATTR_REGCOUNT
	.align		4
        /*0000*/ 	.byte	0x04, 0x2f
        /*0002*/ 	.short	(.L_4 - .L_3)
	.align		4
.L_3:
        /*0004*/ 	.word	index@(_Z25maximumMark_atomic_kernelP15student_records)
        /*0008*/ 	.word	0x0000000e


	//----- nvinfo : EIATTR_FRAME_SIZE
	.align		4
.L_4:
        /*000c*/ 	.byte	0x04, 0x11
        /*000e*/ 	.short	(.L_6 - .L_5)
	.align		4
.L_5:
        /*0010*/ 	.word	index@(_Z25maximumMark_atomic_kernelP15student_records)
        /*0014*/ 	.word	0x00000000


	//----- nvinfo : EIATTR_REGCOUNT
	.align		4
.L_6:
        /*0018*/ 	.byte	0x04, 0x2f
        /*001a*/ 	.short	(.L_8 - .L_7)
	.align		4
.L_7:
        /*001c*/ 	.word	index@(_Z28maximumMark_recursive_kernelP15student_recordsS0_i)
        /*0020*/ 	.word	0x0000000e


	//----- nvinfo : EIATTR_FRAME_SIZE
	.align		4
.L_8:
        /*0024*/ 	.byte	0x04, 0x11
        /*0026*/ 	.short	(.L_10 - .L_9)
	.align		4
.L_9:
        /*0028*/ 	.word	index@(_Z28maximumMark_recursive_kernelP15student_recordsS0_i)
        /*002c*/ 	.word	0x00000000


	//----- nvinfo : EIATTR_REGCOUNT
	.align		4
.L_10:
        /*0030*/ 	.byte	0x04, 0x2f
        /*0032*/ 	.short	(.L_12 - .L_11)
	.align		4
.L_11:
        /*0034*/ 	.word	index@(_Z21maximumMark_SM_kernelP15student_recordsS0_)
        /*0038*/ 	.word	0x0000000e


	//----- nvinfo : EIATTR_FRAME_SIZE
	.align		4
.L_12:
        /*003c*/ 	.byte	0x04, 0x11
        /*003e*/ 	.short	(.L_14 - .L_13)
	.align		4
.L_13:
        /*0040*/ 	.word	index@(_Z21maximumMark_SM_kernelP15student_recordsS0_)
        /*0044*/ 	.word	0x00000000


	//----- nvinfo : EIATTR_REGCOUNT
	.align		4
.L_14:
        /*0048*/ 	.byte	0x04, 0x2f
        /*004a*/ 	.short	(.L_16 - .L_15)
	.align		4
.L_15:
        /*004c*/ 	.word	index@(_Z26maximumMark_shuffle_kernelP15student_recordsS0_)
        /*0050*/ 	.word	0x00000010


	//----- nvinfo : EIATTR_FRAME_SIZE
	.align		4
.L_16:
        /*0054*/ 	.byte	0x04, 0x11
        /*0056*/ 	.short	(.L_18 - .L_17)
	.align		4
.L_17:
        /*0058*/ 	.word	index@(_Z26maximumMark_shuffle_kernelP15student_recordsS0_)
        /*005c*/ 	.word	0x00000000


	//----- nvinfo : EIATTR_MIN_STACK_SIZE
	.align		4
.L_18:
        /*0060*/ 	.byte	0x04, 0x12
        /*0062*/ 	.short	(.L_20 - .L_19)
	.align		4
.L_19:
        /*0064*/ 	.word	index@(_Z26maximumMark_shuffle_kernelP15student_recordsS0_)
        /*0068*/ 	.word	0x00000000


	//----- nvinfo : EIATTR_MIN_STACK_SIZE
	.align		4
.L_20:
        /*006c*/ 	.byte	0x04, 0x12
        /*006e*/ 	.short	(.L_22 - .L_21)
	.align		4
.L_21:
        /*0070*/ 	.word	index@(_Z21maximumMark_SM_kernelP15student_recordsS0_)
        /*0074*/ 	.word	0x00000000


	//----- nvinfo : EIATTR_MIN_STACK_SIZE
	.align		4
.L_22:
        /*0078*/ 	.byte	0x04, 0x12
        /*007a*/ 	.short	(.L_24 - .L_23)
	.align		4
.L_23:
        /*007c*/ 	.word	index@(_Z28maximumMark_recursive_kernelP15student_recordsS0_i)
        /*0080*/ 	.word	0x00000000


	//----- nvinfo : EIATTR_MIN_STACK_SIZE
	.align		4
.L_24:
        /*0084*/ 	.byte	0x04, 0x12
        /*0086*/ 	.short	(.L_26 - .L_25)
	.align		4
.L_25:
        /*0088*/ 	.word	index@(_Z25maximumMark_atomic_kernelP15student_records)
        /*008c*/ 	.word	0x00000000
.L_26:


//--------------------- .nv.compat                --------------------------
	.section	.nv.compat,"",@"SHT_CUDA_COMPAT_INFO"
	.align	4
        /*0000*/ 	.byte	0x02, 0x09, 0x00, 0x00, 0x02, 0x02, 0x01, 0x00, 0x02, 0x05, 0x05, 0x00, 0x03, 0x07, 0x01, 0x01
        /*0010*/ 	.byte	0x02, 0x03, 0x00, 0x00, 0x02, 0x06, 0x01, 0x00, 0x04, 0x0b, 0x08, 0x00, 0x09, 0x00, 0x00, 0x00
        /*0020*/ 	.byte	0x00, 0x00, 0x00, 0x00


//--------------------- .nv.info._Z26maximumMark_shuffle_kernelP15student_recordsS0_ --------------------------
	.section	.nv.info._Z26maximumMark_shuffle_kernelP15student_recordsS0_,"",@"SHT_CUDA_INFO"
	.sectionflags	@""
	.align	4


	//----- nvinfo : EIATTR_CUDA_API_VERSION
	.align		4
        /*0000*/ 	.byte	0x04, 0x37
        /*0002*/ 	.short	(.L_28 - .L_27)
.L_27:
        /*0004*/ 	.word	0x00000082


	//----- nvinfo : EIATTR_KPARAM_INFO
	.align		4
.L_28:
        /*0008*/ 	.byte	0x04, 0x17
        /*000a*/ 	.short	(.L_30 - .L_29)
.L_29:
        /*000c*/ 	.word	0x00000000
        /*0010*/ 	.short	0x0001
        /*0012*/ 	.short	0x0008
        /*0014*/ 	.byte	0x00, 0xf5, 0x21, 0x00


	//----- nvinfo : EIATTR_KPARAM_INFO
	.align		4
.L_30:
        /*0018*/ 	.byte	0x04, 0x17
        /*001a*/ 	.short	(.L_32 - .L_31)
.L_31:
        /*001c*/ 	.word	0x00000000
        /*0020*/ 	.short	0x0000
        /*0022*/ 	.short	0x0000
        /*0024*/ 	.byte	0x00, 0xf5, 0x21, 0x00


	//----- nvinfo : EIATTR_SPARSE_MMA_MASK
	.align		4
.L_32:
        /*0028*/ 	.byte	0x03, 0x50
        /*002a*/ 	.short	0x0000


	//----- nvinfo : EIATTR_MAXREG_COUNT
	.align		4
        /*002c*/ 	.byte	0x03, 0x1b
        /*002e*/ 	.short	0x00ff


	//----- nvinfo : EIATTR_MERCURY_ISA_VERSION
	.align		4
        /*0030*/ 	.byte	0x03, 0x5f
        /*0032*/ 	.short	0x0101


	//----- nvinfo : EIATTR_COOP_GROUP_MASK_REGIDS
	.align		4
        /*0034*/ 	.byte	0x04, 0x29
        /*0036*/ 	.short	(.L_34 - .L_33)


	//   ....[0]....
.L_33:
        /*0038*/ 	.word	0xffffffff


	//   ....[1]....
        /*003c*/ 	.word	0xffffffff


	//   ....[2]....
        /*0040*/ 	.word	0xffffffff


	//   ....[3]....
        /*0044*/ 	.word	0xffffffff


	//   ....[4]....
        /*0048*/ 	.word	0xffffffff


	//   ....[5]....
        /*004c*/ 	.word	0xffffffff


	//   ....[6]....
        /*0050*/ 	.word	0xffffffff


	//   ....[7]....
        /*0054*/ 	.word	0xffffffff


	//   ....[8]....
        /*0058*/ 	.word	0xffffffff


	//   ....[9]....
        /*005c*/ 	.word	0xffffffff


	//----- nvinfo : EIATTR_COOP_GROUP_INSTR_OFFSETS
	.align		4
.L_34:
        /*0060*/ 	.byte	0x04, 0x28
        /*0062*/ 	.short	(.L_36 - .L_35)


	//   ....[0]....
.L_35:
        /*0064*/ 	.word	0x00000100


	//   ....[1]....
        /*0068*/ 	.word	0x00000110


	//   ....[2]....
        /*006c*/ 	.word	0x00000150


	//   ....[3]....
        /*0070*/ 	.word	0x00000160


	//   ....[4]....
        /*0074*/ 	.word	0x000001a0


	//   ....[5]....
        /*0078*/ 	.word	0x000001b0


	//   ....[6]....
        /*007c*/ 	.word	0x00000200


	//   ....[7]....
        /*0080*/ 	.word	0x00000210


	//   ....[8]....
        /*0084*/ 	.word	0x00000250


	//   ....[9]....
        /*0088*/ 	.word	0x00000260


	//----- nvinfo : EIATTR_VRC_CTA_INIT_COUNT
	.align		4
.L_36:
        /*008c*/ 	.byte	0x02, 0x4a
	.zero		1
	.zero		1


	//----- nvinfo : EIATTR_EXIT_INSTR_OFFSETS
	.align		4
        /*0090*/ 	.byte	0x04, 0x1c
        /*0092*/ 	.short	(.L_38 - .L_37)


	//   ....[0]....
.L_37:
        /*0094*/ 	.word	0x00000270


	//   ....[1]....
        /*0098*/ 	.word	0x00000300


	//----- nvinfo : EIATTR_CRS_STACK_SIZE
	.align		4
.L_38:
        /*009c*/ 	.byte	0x04, 0x1e
        /*009e*/ 	.short	(.L_40 - .L_39)
.L_39:
        /*00a0*/ 	.word	0x00000000


	//----- nvinfo : EIATTR_CBANK_PARAM_SIZE
	.align		4
.L_40:
        /*00a4*/ 	.byte	0x03, 0x19
        /*00a6*/ 	.short	0x0010


	//----- nvinfo : EIATTR_PARAM_CBANK
	.align		4
        /*00a8*/ 	.byte	0x04, 0x0a
        /*00aa*/ 	.short	(.L_42 - .L_41)
	.align		4
.L_41:
        /*00ac*/ 	.word	index@(.nv.constant0._Z26maximumMark_shuffle_kernelP15student_recordsS0_)
        /*00b0*/ 	.short	0x0380
        /*00b2*/ 	.short	0x0010


	//----- nvinfo : EIATTR_SW_WAR
	.align		4
.L_42:
        /*00b4*/ 	.byte	0x04, 0x36
        /*00b6*/ 	.short	(.L_44 - .L_43)
.L_43:
        /*00b8*/ 	.word	0x00000008
.L_44:


//--------------------- .nv.info._Z21maximumMark_SM_kernelP15student_recordsS0_ --------------------------
	.section	.nv.info._Z21maximumMark_SM_kernelP15student_recordsS0_,"",@"SHT_CUDA_INFO"
	.sectionflags	@""
	.align	4


	//----- nvinfo : EIATTR_CUDA_API_VERSION
	.align		4
        /*0000*/ 	.byte	0x04, 0x37
        /*0002*/ 	.short	(.L_46 - .L_45)
.L_45:
        /*0004*/ 	.word	0x00000082


	//----- nvinfo : EIATTR_KPARAM_INFO
	.align		4
.L_46:
        /*0008*/ 	.byte	0x04, 0x17
        /*000a*/ 	.short	(.L_48 - .L_47)
.L_47:
        /*000c*/ 	.word	0x00000000
        /*0010*/ 	.short	0x0001
        /*0012*/ 	.short	0x0008
        /*0014*/ 	.byte	0x00, 0xf5, 0x21, 0x00


	//----- nvinfo : EIATTR_KPARAM_INFO
	.align		4
.L_48:
        /*0018*/ 	.byte	0x04, 0x17
        /*001a*/ 	.short	(.L_50 - .L_49)
.L_49:
        /*001c*/ 	.word	0x00000000
        /*0020*/ 	.short	0x0000
        /*0022*/ 	.short	0x0000
        /*0024*/ 	.byte	0x00, 0xf5, 0x21, 0x00


	//----- nvinfo : EIATTR_SPARSE_MMA_MASK
	.align		4
.L_50:
        /*0028*/ 	.byte	0x03, 0x50
        /*002a*/ 	.short	0x0000


	//----- nvinfo : EIATTR_MAXREG_COUNT
	.align		4
        /*002c*/ 	.byte	0x03, 0x1b
        /*002e*/ 	.short	0x00ff


	//----- nvinfo : EIATTR_NUM_BARRIERS
	.align		4
        /*0030*/ 	.byte	0x02, 0x4c
        /*0032*/ 	.byte	0x01
	.zero		1


	//----- nvinfo : EIATTR_MERCURY_ISA_VERSION
	.align		4
        /*0034*/ 	.byte	0x03, 0x5f
        /*0036*/ 	.short	0x0101


	//----- nvinfo : EIATTR_VRC_CTA_INIT_COUNT
	.align		4
        /*0038*/ 	.byte	0x02, 0x4a
	.zero		1
	.zero		1


	//----- nvinfo : EIATTR_EXIT_INSTR_OFFSETS
	.align		4
        /*003c*/ 	.byte	0x04, 0x1c
        /*003e*/ 	.short	(.L_52 - .L_51)


	//   ....[0]....
.L_51:
        /*0040*/ 	.word	0x00000290


	//   ....[1]....
        /*0044*/ 	.word	0x00000320


	//----- nvinfo : EIATTR_CRS_STACK_SIZE
	.align		4
.L_52:
        /*0048*/ 	.byte	0x04, 0x1e
        /*004a*/ 	.short	(.L_54 - .L_53)
.L_53:
        /*004c*/ 	.word	0x00000000


	//----- nvinfo : EIATTR_CBANK_PARAM_SIZE
	.align		4
.L_54:
        /*0050*/ 	.byte	0x03, 0x19
        /*0052*/ 	.short	0x0010


	//----- nvinfo : EIATTR_PARAM_CBANK
	.align		4
        /*0054*/ 	.byte	0x04, 0x0a
        /*0056*/ 	.short	(.L_56 - .L_55)
	.align		4
.L_55:
        /*0058*/ 	.word	index@(.nv.constant0._Z21maximumMark_SM_kernelP15student_recordsS0_)
        /*005c*/ 	.short	0x0380
        /*005e*/ 	.short	0x0010


	//----- nvinfo : EIATTR_SW_WAR
	.align		4
.L_56:
        /*0060*/ 	.byte	0x04, 0x36
        /*0062*/ 	.short	(.L_58 - .L_57)
.L_57:
        /*0064*/ 	.word	0x00000008
.L_58:


//--------------------- .nv.info._Z28maximumMark_recursive_kernelP15student_recordsS0_i --------------------------
	.section	.nv.info._Z28maximumMark_recursive_kernelP15student_recordsS0_i,"",@"SHT_CUDA_INFO"
	.sectionflags	@""
	.align	4


	//----- nvinfo : EIATTR_CUDA_API_VERSION
	.align		4
        /*0000*/ 	.byte	0x04, 0x37
        /*0002*/ 	.short	(.L_60 - .L_59)
.L_59:
        /*0004*/ 	.word	0x00000082


	//----- nvinfo : EIATTR_KPARAM_INFO
	.align		4
.L_60:
        /*0008*/ 	.byte	0x04, 0x17
        /*000a*/ 	.short	(.L_62 - .L_61)
.L_61:
        /*000c*/ 	.word	0x00000000
        /*0010*/ 	.short	0x0002
        /*0012*/ 	.short	0x0010
        /*0014*/ 	.byte	0x00, 0xf0, 0x11, 0x00


	//----- nvinfo : EIATTR_KPARAM_INFO
	.align		4
.L_62:
        /*0018*/ 	.byte	0x04, 0x17
        /*001a*/ 	.short	(.L_64 - .L_63)
.L_63:
        /*001c*/ 	.word	0x00000000
        /*0020*/ 	.short	0x0001
        /*0022*/ 	.short	0x0008
        /*0024*/ 	.byte	0x00, 0xf5, 0x21, 0x00


	//----- nvinfo : EIATTR_KPARAM_INFO
	.align		4
.L_64:
        /*0028*/ 	.byte	0x04, 0x17
        /*002a*/ 	.short	(.L_66 - .L_65)
.L_65:
        /*002c*/ 	.word	0x00000000
        /*0030*/ 	.short	0x0000
        /*0032*/ 	.short	0x0000
        /*0034*/ 	.byte	0x00, 0xf5, 0x21, 0x00


	//----- nvinfo : EIATTR_SPARSE_MMA_MASK
	.align		4
.L_66:
        /*0038*/ 	.byte	0x03, 0x50
        /*003a*/ 	.short	0x0000


	//----- nvinfo : EIATTR_MAXREG_COUNT
	.align		4
        /*003c*/ 	.byte	0x03, 0x1b
        /*003e*/ 	.short	0x00ff


	//----- nvinfo : EIATTR_NUM_BARRIERS
	.align		4
        /*0040*/ 	.byte	0x02, 0x4c
        /*0042*/ 	.byte	0x01
	.zero		1


	//----- nvinfo : EIATTR_MERCURY_ISA_VERSION
	.align		4
        /*0044*/ 	.byte	0x03, 0x5f
        /*0046*/ 	.short	0x0101


	//----- nvinfo : EIATTR_VRC_CTA_INIT_COUNT
	.align		4
        /*0048*/ 	.byte	0x02, 0x4a
	.zero		1
	.zero		1


	//----- nvinfo : EIATTR_EXIT_INSTR_OFFSETS
	.align		4
        /*004c*/ 	.byte	0x04, 0x1c
        /*004e*/ 	.short	(.L_68 - .L_67)


	//   ....[0]....
.L_67:
        /*0050*/ 	.word	0x000001a0


	//   ....[1]....
        /*0054*/ 	.word	0x00000270


	//----- nvinfo : EIATTR_CBANK_PARAM_SIZE
	.align		4
.L_68:
        /*0058*/ 	.byte	0x03, 0x19
        /*005a*/ 	.short	0x0014


	//----- nvinfo : EIATTR_PARAM_CBANK
	.align		4
        /*005c*/ 	.byte	0x04, 0x0a
        /*005e*/ 	.short	(.L_70 - .L_69)
	.align		4
.L_69:
        /*0060*/ 	.word	index@(.nv.constant0._Z28maximumMark_recursive_kernelP15student_recordsS0_i)
        /*0064*/ 	.short	0x0380
        /*0066*/ 	.short	0x0014


	//----- nvinfo : EIATTR_SW_WAR
	.align		4
.L_70:
        /*0068*/ 	.byte	0x04, 0x36
        /*006a*/ 	.short	(.L_72 - .L_71)
.L_71:
        /*006c*/ 	.word	0x00000008
.L_72:


//--------------------- .nv.info._Z25maximumMark_atomic_kernelP15student_records --------------------------
	.section	.nv.info._Z25maximumMark_atomic_kernelP15student_records,"",@"SHT_CUDA_INFO"
	.sectionflags	@""
	.align	4


	//----- nvinfo : EIATTR_CUDA_API_VERSION
	.align		4
        /*0000*/ 	.byte	0x04, 0x37
        /*0002*/ 	.short	(.L_74 - .L_73)
.L_73:
        /*0004*/ 	.word	0x00000082


	//----- nvinfo : EIATTR_KPARAM_INFO
	.align		4
.L_74:
        /*0008*/ 	.byte	0x04, 0x17
        /*000a*/ 	.short	(.L_76 - .L_75)
.L_75:
        /*000c*/ 	.word	0x00000000
        /*0010*/ 	.short	0x0000
        /*0012*/ 	.short	0x0000
        /*0014*/ 	.byte	0x00, 0xf5, 0x21, 0x00


	//----- nvinfo : EIATTR_SPARSE_MMA_MASK
	.align		4
.L_76:
        /*0018*/ 	.byte	0x03, 0x50
        /*001a*/ 	.short	0x0000


	//----- nvinfo : EIATTR_MAXREG_COUNT
	.align		4
        /*001c*/ 	.byte	0x03, 0x1b
        /*001e*/ 	.short	0x00ff


	//----- nvinfo : EIATTR_MERCURY_ISA_VERSION
	.align		4
        /*0020*/ 	.byte	0x03, 0x5f
        /*0022*/ 	.short	0x0101


	//----- nvinfo : EIATTR_VRC_CTA_INIT_COUNT
	.align		4
        /*0024*/ 	.byte	0x02, 0x4a
	.zero		1
	.zero		1


	//----- nvinfo : EIATTR_EXIT_INSTR_OFFSETS
	.align		4
        /*0028*/ 	.byte	0x04, 0x1c
        /*002a*/ 	.short	(.L_78 - .L_77)


	//   ....[0]....
.L_77:
        /*002c*/ 	.word	0x00000060


	//   ....[1]....
        /*0030*/ 	.word	0x00000200


	//----- nvinfo : EIATTR_CRS_STACK_SIZE
	.align		4
.L_78:
        /*0034*/ 	.byte	0x04, 0x1e
        /*0036*/ 	.short	(.L_80 - .L_79)
.L_79:
        /*0038*/ 	.word	0x00000000


	//----- nvinfo : EIATTR_CBANK_PARAM_SIZE
	.align		4
.L_80:
        /*003c*/ 	.byte	0x03, 0x19
        /*003e*/ 	.short	0x0008


	//----- nvinfo : EIATTR_PARAM_CBANK
	.align		4
        /*0040*/ 	.byte	0x04, 0x0a
        /*0042*/ 	.short	(.L_82 - .L_81)
	.align		4
.L_81:
        /*0044*/ 	.word	index@(.nv.constant0._Z25maximumMark_atomic_kernelP15student_records)
        /*0048*/ 	.short	0x0380
        /*004a*/ 	.short	0x0008


	//----- nvinfo : EIATTR_SW_WAR
	.align		4
.L_82:
        /*004c*/ 	.byte	0x04, 0x36
        /*004e*/ 	.short	(.L_84 - .L_83)
.L_83:
        /*0050*/ 	.word	0x00000008
.L_84:


//--------------------- .nv.callgraph             --------------------------
	.section	.nv.callgraph,"",@"SHT_CUDA_CALLGRAPH"
	.align	4
	.sectionentsize	8
	.align		4
        /*0000*/ 	.word	0x00000000
	.align		4
        /*0004*/ 	.word	0xffffffff
	.align		4
        /*0008*/ 	.word	0x00000000
	.align		4
        /*000c*/ 	.word	0xfffffffe
	.align		4
        /*0010*/ 	.word	0x00000000
	.align		4
        /*0014*/ 	.word	0xfffffffd
	.align		4
        /*0018*/ 	.word	0x00000000
	.align		4
        /*001c*/ 	.word	0xfffffffc


//--------------------- .nv.constant4             --------------------------
	.section	.nv.constant4,"a",@progbits
	.align	8
	.align		8
.nv.constant4:
        /*0000*/ 	.dword	d_max_mark
	.align		8
        /*0008*/ 	.dword	d_max_mark_student_id
	.align		8
        /*0010*/ 	.dword	d_lock


//--------------------- .text._Z26maximumMark_shuffle_kernelP15student_recordsS0_ --------------------------
	.section	.text._Z26maximumMark_shuffle_kernelP15student_recordsS0_,"ax",@progbits
	.align	128
        .global         _Z26maximumMark_shuffle_kernelP15student_recordsS0_
        .type           _Z26maximumMark_shuffle_kernelP15student_recordsS0_,@function
        .size           _Z26maximumMark_shuffle_kernelP15student_recordsS0_,(.L_x_12 - _Z26maximumMark_shuffle_kernelP15student_recordsS0_)
        .other          _Z26maximumMark_shuffle_kernelP15student_recordsS0_,@"STO_CUDA_ENTRY STV_DEFAULT"
_Z26maximumMark_shuffle_kernelP15student_recordsS0_:
.text._Z26maximumMark_shuffle_kernelP15student_recordsS0_:
[----:B------:R-:W-:Y:S01]  /*0000*/  LDC R1, c[0x0][0x37c] ;  /* 0x0000df00ff017b82 */ /* 0x000fe20000000800 */
[----:B------:R-:W0:Y:S07]  /*0010*/  S2R R8, SR_TID.X ;  /* 0x0000000000087919 */ /* 0x000e2e0000002100 */
[----:B------:R-:W0:Y:S01]  /*0020*/  S2UR UR4, SR_CTAID.X ;  /* 0x00000000000479c3 */ /* 0x000e220000002500 */
[----:B------:R-:W-:Y:S01]  /*0030*/  BSSY.RECONVERGENT B0, `(.L_x_0) ;  /* 0x000000c000007945 */ /* 0x000fe20003800200 */
[----:B------:R-:W-:-:S02]  /*0040*/  IMAD.MOV.U32 R0, RZ, RZ, -0x1 ;  /* 0xffffffffff007424 */ /* 0x000fc400078e00ff */
[----:B------:R-:W-:-:S04]  /*0050*/  IMAD.MOV.U32 R4, RZ, RZ, -0x40800000 ;  /* 0xbf800000ff047424 */ /* 0x000fc800078e00ff */
[----:B------:R-:W0:Y:S02]  /*0060*/  LDC R5, c[0x0][0x360] ;  /* 0x0000d800ff057b82 */ /* 0x000e240000000800 */
[----:B0-----:R-:W-:Y:S01]  /*0070*/  IMAD R5, R5, UR4, R8 ;  /* 0x0000000405057c24 */ /* 0x001fe2000f8e0208 */
[----:B------:R-:W0:Y:S04]  /*0080*/  LDCU.64 UR4, c[0x0][0x358] ;  /* 0x00006b00ff0477ac */ /* 0x000e280008000a00 */
[----:B------:R-:W-:-:S13]  /*0090*/  ISETP.GT.AND P0, PT, R5, 0xfffff, PT ;  /* 0x000fffff0500780c */ /* 0x000fda0003f04270 */
[----:B------:R-:W-:Y:S05]  /*00a0*/  @P0 BRA `(.L_x_1) ;  /* 0x0000000000100947 */ /* 0x000fea0003800000 */
[----:B------:R-:W1:Y:S02]  /*00b0*/  LDC.64 R2, c[0x0][0x380] ;  /* 0x0000e000ff027b82 */ /* 0x000e640000000a00 */
[----:B-1----:R-:W-:-:S05]  /*00c0*/  IMAD.WIDE R2, R5, 0x4, R2 ;  /* 0x0000000405027825 */ /* 0x002fca00078e0202 */
[----:B0-----:R1:W5:Y:S04]  /*00d0*/  LDG.E R4, desc[UR4][R2.64+0x400000] ;  /* 0x4000000402047981 */ /* 0x001368000c1e1900 */
[----:B------:R1:W5:Y:S02]  /*00e0*/  LDG.E R0, desc[UR4][R2.64] ;  /* 0x0000000402007981 */ /* 0x000364000c1e1900 */
.L_x_1:
[----:B0-----:R-:W-:Y:S05]  /*00f0*/  BSYNC.RECONVERGENT B0 ;  /* 0x0000000000007941 */ /* 0x001fea0003800200 */
.L_x_0:
[----:B-1---5:R-:W0:Y:S04]  /*0100*/  SHFL.DOWN PT, R3, R4, 0x10, 0x1f ;  /* 0x0a001f0004037f89 */ /* 0x022e2800000e0000 */
[----:B------:R-:W1:Y:S01]  /*0110*/  SHFL.DOWN PT, R7, R0, 0x10, 0x1f ;  /* 0x0a001f0000077f89 */ /* 0x000e6200000e0000 */
[----:B0-----:R-:W-:-:S04]  /*0120*/  FSETP.GEU.AND P0, PT, R4, R3, PT ;  /* 0x000000030400720b */ /* 0x001fc80003f0e000 */
[----:B------:R-:W-:Y:S02]  /*0130*/  FSEL R3, R3, R4, !P0 ;  /* 0x0000000403037208 */ /* 0x000fe40004000000 */
[----:B-1----:R-:W-:-:S03]  /*0140*/  SEL R7, R7, R0, !P0 ;  /* 0x0000000007077207 */ /* 0x002fc60004000000 */
[----:B------:R-:W0:Y:S04]  /*0150*/  SHFL.DOWN PT, R2, R3, 0x8, 0x1f ;  /* 0x09001f0003027f89 */ /* 0x000e2800000e0000 */
        /* <DEDUP_REMOVED lines=8> */
[----:B-1----:R-:W-:Y:S02]  /*01e0*/  SEL R11, R11, R6, !P0 ;  /* 0x000000060b0b7207 */ /* 0x002fe40004000000 */
[----:B------:R-:W-:Y:S01]  /*01f0*/  LOP3.LUT P0, RZ, R8, 0x1f, RZ, 0xc0, !PT ;  /* 0x0000001f08ff7812 */ /* 0x000fe2000780c0ff */
[----:B------:R-:W0:Y:S04]  /*0200*/  SHFL.DOWN PT, R0, R9, 0x2, 0x1f ;  /* 0x08401f0009007f89 */ /* 0x000e2800000e0000 */
[----:B------:R-:W1:Y:S01]  /*0210*/  SHFL.DOWN PT, R4, R11, 0x2, 0x1f ;  /* 0x08401f000b047f89 */ /* 0x000e6200000e0000 */
[----:B0-----:R-:W-:-:S04]  /*0220*/  FSETP.GEU.AND P1, PT, R9, R0, PT ;  /* 0x000000000900720b */ /* 0x001fc80003f2e000 */
[----:B------:R-:W-:Y:S02]  /*0230*/  FSEL R0, R0, R9, !P1 ;  /* 0x0000000900007208 */ /* 0x000fe40004800000 */
[----:B-1----:R-:W-:-:S03]  /*0240*/  SEL R4, R4, R11, !P1 ;  /* 0x0000000b04047207 */ /* 0x002fc60004800000 */
[----:B------:R0:W1:Y:S04]  /*0250*/  SHFL.DOWN PT, R7, R0, 0x1, 0x1f ;  /* 0x08201f0000077f89 */ /* 0x00006800000e0000 */
[----:B------:R0:W2:Y:S01]  /*0260*/  SHFL.DOWN PT, R13, R4, 0x1, 0x1f ;  /* 0x08201f00040d7f89 */ /* 0x0000a200000e0000 */
[----:B------:R-:W-:Y:S05]  /*0270*/  @P0 EXIT ;  /* 0x000000000000094d */ /* 0x000fea0003800000 */
[----:B------:R-:W3:Y:S01]  /*0280*/  LDC.64 R2, c[0x0][0x388] ;  /* 0x0000e200ff027b82 */ /* 0x000ee20000000a00 */
[----:B------:R-:W-:Y:S02]  /*0290*/  SHF.R.S32.HI R5, RZ, 0x5, R5 ;  /* 0x00000005ff057819 */ /* 0x000fe40000011405 */
[----:B-1----:R-:W-:-:S04]  /*02a0*/  FSETP.GEU.AND P0, PT, R0, R7, PT ;  /* 0x000000070000720b */ /* 0x002fc80003f0e000 */
[----:B------:R-:W-:Y:S02]  /*02b0*/  FSEL R7, R7, R0, !P0 ;  /* 0x0000000007077208 */ /* 0x000fe40004000000 */
[----:B--2---:R-:W-:Y:S01]  /*02c0*/  SEL R13, R13, R4, !P0 ;  /* 0x000000040d0d7207 */ /* 0x004fe20004000000 */
[----:B---3--:R-:W-:-:S05]  /*02d0*/  IMAD.WIDE R2, R5, 0x4, R2 ;  /* 0x0000000405027825 */ /* 0x008fca00078e0202 */
[----:B------:R-:W-:Y:S04]  /*02e0*/  STG.E desc[UR4][R2.64+0x400000], R7 ;  /* 0x4000000702007986 */ /* 0x000fe8000c101904 */
[----:B------:R-:W-:Y:S01]  /*02f0*/  STG.E desc[UR4][R2.64], R13 ;  /* 0x0000000d02007986 */ /* 0x000fe2000c101904 */
[----:B------:R-:W-:Y:S05]  /*0300*/  EXIT ;  /* 0x000000000000794d */ /* 0x000fea0003800000 */
.L_x_2:
[----:B------:R-:W-:-:S00]  /*0310*/  BRA `(.L_x_2) ;  /* 0xfffffffc00fc7947 */ /* 0x000fc0000383ffff */
[----:B------:R-:W-:-:S00]  /*0320*/  NOP ;  /* 0x0000000000007918 */ /* 0x000fc00000000000 */
        /* <DEDUP_REMOVED lines=13> */
.L_x_12:


//--------------------- .text._Z21maximumMark_SM_kernelP15student_recordsS0_ --------------------------
	.section	.text._Z21maximumMark_SM_kernelP15student_recordsS0_,"ax",@progbits
	.align	128
        .global         _Z21maximumMark_SM_kernelP15student_recordsS0_
        .type           _Z21maximumMark_SM_kernelP15student_recordsS0_,@function
        .size           _Z21maximumMark_SM_kernelP15student_recordsS0_,(.L_x_13 - _Z21maximumMark_SM_kernelP15student_recordsS0_)
        .other          _Z21maximumMark_SM_kernelP15student_recordsS0_,@"STO_CUDA_ENTRY STV_DEFAULT"
_Z21maximumMark_SM_kernelP15student_recordsS0_:
.text._Z21maximumMark_SM_kernelP15student_recordsS0_:
[----:B------:R-:W-:Y:S01]  /*0000*/  LDC R1, c[0x0][0x37c] ;  /* 0x0000df00ff017b82 */ /* 0x000fe20000000800 */
[----:B------:R-:W0:Y:S01]  /*0010*/  S2R R9, SR_TID.X ;  /* 0x0000000000097919 */ /* 0x000e220000002100 */
[----:B------:R-:W0:Y:S01]  /*0020*/  LDCU UR8, c[0x0][0x360] ;  /* 0x00006c00ff0877ac */ /* 0x000e220008000800 */
[----:B------:R-:W0:Y:S01]  /*0030*/  S2R R6, SR_CTAID.X ;  /* 0x0000000000067919 */ /* 0x000e220000002500 */
[----:B------:R-:W1:Y:S01]  /*0040*/  LDCU.64 UR6, c[0x0][0x358] ;  /* 0x00006b00ff0677ac */ /* 0x000e620008000a00 */
[----:B0-----:R-:W-:-:S05]  /*0050*/  IMAD R5, R6, UR8, R9 ;  /* 0x0000000806057c24 */ /* 0x001fca000f8e0209 */
[----:B------:R-:W-:-:S13]  /*0060*/  ISETP.GT.AND P0, PT, R5, 0xfffff, PT ;  /* 0x000fffff0500780c */ /* 0x000fda0003f04270 */
[----:B------:R-:W0:Y:S02]  /*0070*/  @!P0 LDC.64 R2, c[0x0][0x380] ;  /* 0x0000e000ff028b82 */ /* 0x000e240000000a00 */
[----:B0-----:R-:W-:-:S05]  /*0080*/  @!P0 IMAD.WIDE R2, R5, 0x4, R2 ;  /* 0x0000000405028825 */ /* 0x001fca00078e0202 */
[----:B-1----:R-:W2:Y:S04]  /*0090*/  @!P0 LDG.E R5, desc[UR6][R2.64] ;  /* 0x0000000602058981 */ /* 0x002ea8000c1e1900 */
[----:B------:R0:W3:Y:S01]  /*00a0*/  @!P0 LDG.E R7, desc[UR6][R2.64+0x400000] ;  /* 0x4000000602078981 */ /* 0x0000e2000c1e1900 */
[----:B------:R-:W1:Y:S01]  /*00b0*/  S2UR UR5, SR_CgaCtaId ;  /* 0x00000000000579c3 */ /* 0x000e620000008800 */
[----:B------:R-:W-:Y:S01]  /*00c0*/  UMOV UR4, 0x400 ;  /* 0x0000040000047882 */ /* 0x000fe20000000000 */
[----:B------:R-:W-:Y:S02]  /*00d0*/  @P0 IMAD.MOV.U32 R11, RZ, RZ, -0x1 ;  /* 0xffffffffff0b0424 */ /* 0x000fe400078e00ff */
[----:B0-----:R-:W-:Y:S01]  /*00e0*/  IMAD.U32 R2, RZ, RZ, UR8 ;  /* 0x00000008ff027e24 */ /* 0x001fe2000f8e00ff */
[----:B-1----:R-:W-:-:S06]  /*00f0*/  ULEA UR4, UR5, UR4, 0x18 ;  /* 0x0000000405047291 */ /* 0x002fcc000f8ec0ff */
[----:B------:R-:W-:-:S05]  /*0100*/  LEA R0, R9, UR4, 0x3 ;  /* 0x0000000409007c11 */ /* 0x000fca000f8e18ff */
[----:B--2---:R0:W-:Y:S01]  /*0110*/  @!P0 STS [R0], R5 ;  /* 0x0000000500008388 */ /* 0x0041e20000000800 */
[----:B------:R-:W-:-:S03]  /*0120*/  @P0 IMAD.MOV.U32 R7, RZ, RZ, -0x40800000 ;  /* 0xbf800000ff070424 */ /* 0x000fc600078e00ff */
[----:B------:R0:W-:Y:S01]  /*0130*/  @P0 STS [R0], R11 ;  /* 0x0000000b00000388 */ /* 0x0001e20000000800 */
[----:B------:R-:W-:-:S03]  /*0140*/  ISETP.GE.U32.AND P0, PT, R2, 0x2, PT ;  /* 0x000000020200780c */ /* 0x000fc60003f06070 */
[----:B---3--:R0:W-:Y:S01]  /*0150*/  STS [R0+0x4], R7 ;  /* 0x0000040700007388 */ /* 0x0081e20000000800 */
[----:B------:R-:W-:Y:S09]  /*0160*/  BAR.SYNC.DEFER_BLOCKING 0x0 ;  /* 0x0000000000007b1d */ /* 0x000ff20000010000 */
[----:B0-----:R-:W-:Y:S05]  /*0170*/  @!P0 BRA `(.L_x_3) ;  /* 0x0000000000408947 */ /* 0x001fea0003800000 */
[----:B------:R-:W-:-:S07]  /*0180*/  IADD3 R3, PT, PT, R0, 0x4, RZ ;  /* 0x0000000400037810 */ /* 0x000fce0007ffe0ff */
.L_x_6:
[--C-:B------:R-:W-:Y:S01]  /*0190*/  IMAD.MOV.U32 R7, RZ, RZ, R2.reuse ;  /* 0x000000ffff077224 */ /* 0x100fe200078e0002 */
[----:B------:R-:W-:Y:S01]  /*01a0*/  SHF.R.U32.HI R2, RZ, 0x1, R2 ;  /* 0x00000001ff027819 */ /* 0x000fe20000011602 */
[----:B------:R-:W-:Y:S03]  /*01b0*/  BSSY.RECONVERGENT B0, `(.L_x_4) ;  /* 0x0000009000007945 */ /* 0x000fe60003800200 */
[----:B------:R-:W-:-:S13]  /*01c0*/  ISETP.GE.U32.AND P0, PT, R9, R2, PT ;  /* 0x000000020900720c */ /* 0x000fda0003f06070 */
[----:B0-----:R-:W-:Y:S05]  /*01d0*/  @P0 BRA `(.L_x_5) ;  /* 0x0000000000180947 */ /* 0x001fea0003800000 */
[----:B------:R-:W-:Y:S01]  /*01e0*/  LEA R8, R2, R3, 0x3 ;  /* 0x0000000302087211 */ /* 0x000fe200078e18ff */
[----:B------:R-:W-:Y:S04]  /*01f0*/  LDS R4, [R0+0x4] ;  /* 0x0000040000047984 */ /* 0x000fe80000000800 */
[----:B------:R-:W0:Y:S02]  /*0200*/  LDS R5, [R8] ;  /* 0x0000000008057984 */ /* 0x000e240000000800 */
[----:B0-----:R-:W-:-:S13]  /*0210*/  FSETP.GT.AND P0, PT, R5, R4, PT ;  /* 0x000000040500720b */ /* 0x001fda0003f04000 */
[----:B------:R-:W0:Y:S04]  /*0220*/  @P0 LDS R4, [R8+-0x4] ;  /* 0xfffffc0008040984 */ /* 0x000e280000000800 */
[----:B0-----:R0:W-:Y:S02]  /*0230*/  @P0 STS.64 [R0], R4 ;  /* 0x0000000400000388 */ /* 0x0011e40000000a00 */
.L_x_5:
[----:B------:R-:W-:Y:S05]  /*0240*/  BSYNC.RECONVERGENT B0 ;  /* 0x0000000000007941 */ /* 0x000fea0003800200 */
.L_x_4:
[----:B------:R-:W-:Y:S01]  /*0250*/  BAR.SYNC.DEFER_BLOCKING 0x0 ;  /* 0x0000000000007b1d */ /* 0x000fe20000010000 */
[----:B------:R-:W-:-:S13]  /*0260*/  ISETP.GT.U32.AND P0, PT, R7, 0x3, PT ;  /* 0x000000030700780c */ /* 0x000fda0003f04070 */
[----:B------:R-:W-:Y:S05]  /*0270*/  @P0 BRA `(.L_x_6) ;  /* 0xfffffffc00c40947 */ /* 0x000fea000383ffff */
.L_x_3:
[----:B------:R-:W-:-:S13]  /*0280*/  ISETP.NE.AND P0, PT, R9, RZ, PT ;  /* 0x000000ff0900720c */ /* 0x000fda0003f05270 */
[----:B------:R-:W-:Y:S05]  /*0290*/  @P0 EXIT ;  /* 0x000000000000094d */ /* 0x000fea0003800000 */
[----:B------:R-:W1:Y:S01]  /*02a0*/  S2UR UR5, SR_CgaCtaId ;  /* 0x00000000000579c3 */ /* 0x000e620000008800 */
[----:B------:R-:W-:-:S07]  /*02b0*/  UMOV UR4, 0x400 ;  /* 0x0000040000047882 */ /* 0x000fce0000000000 */
[----:B------:R-:W2:Y:S01]  /*02c0*/  LDC.64 R2, c[0x0][0x388] ;  /* 0x0000e200ff027b82 */ /* 0x000ea20000000a00 */
[----:B-1----:R-:W-:Y:S01]  /*02d0*/  ULEA UR4, UR5, UR4, 0x18 ;  /* 0x0000000405047291 */ /* 0x002fe2000f8ec0ff */
[----:B--2---:R-:W-:-:S08]  /*02e0*/  IMAD.WIDE.U32 R2, R6, 0x4, R2 ;  /* 0x0000000406027825 */ /* 0x004fd000078e0002 */
[----:B0-----:R-:W0:Y:S04]  /*02f0*/  LDS.64 R4, [UR4] ;  /* 0x00000004ff047984 */ /* 0x001e280008000a00 */
[----:B0-----:R-:W-:Y:S04]  /*0300*/  STG.E desc[UR6][R2.64], R4 ;  /* 0x0000000402007986 */ /* 0x001fe8000c101906 */
[----:B------:R-:W-:Y:S01]  /*0310*/  STG.E desc[UR6][R2.64+0x400000], R5 ;  /* 0x4000000502007986 */ /* 0x000fe2000c101906 */
[----:B------:R-:W-:Y:S05]  /*0320*/  EXIT ;  /* 0x000000000000794d */ /* 0x000fea0003800000 */
.L_x_7:
        /* <DEDUP_REMOVED lines=13> */
.L_x_13:


//--------------------- .text._Z28maximumMark_recursive_kernelP15student_recordsS0_i --------------------------
	.section	.text._Z28maximumMark_recursive_kernelP15student_recordsS0_i,"ax",@progbits
	.align	128
        .global         _Z28maximumMark_recursive_kernelP15student_recordsS0_i
        .type           _Z28maximumMark_recursive_kernelP15student_recordsS0_i,@function
        .size           _Z28maximumMark_recursive_kernelP15student_recordsS0_i,(.L_x_14 - _Z28maximumMark_recursive_kernelP15student_recordsS0_i)
        .other          _Z28maximumMark_recursive_kernelP15student_recordsS0_i,@"STO_CUDA_ENTRY STV_DEFAULT"
_Z28maximumMark_recursive_kernelP15student_recordsS0_i:
.text._Z28maximumMark_recursive_kernelP15student_recordsS0_i:
[----:B------:R-:W-:Y:S01]  /*0000*/  LDC R1, c[0x0][0x37c] ;  /* 0x0000df00ff017b82 */ /* 0x000fe20000000800 */
[----:B------:R-:W0:Y:S07]  /*0010*/  S2R R4, SR_TID.X ;  /* 0x0000000000047919 */ /* 0x000e2e0000002100 */
[----:B------:R-:W0:Y:S01]  /*0020*/  S2UR UR4, SR_CTAID.X ;  /* 0x00000000000479c3 */ /* 0x000e220000002500 */
[----:B------:R-:W1:Y:S01]  /*0030*/  LDCU UR8, c[0x0][0x390] ;  /* 0x00007200ff0877ac */ /* 0x000e620008000800 */
[----:B------:R-:W2:Y:S06]  /*0040*/  LDCU.64 UR6, c[0x0][0x358] ;  /* 0x00006b00ff0677ac */ /* 0x000eac0008000a00 */
[----:B------:R-:W0:Y:S02]  /*0050*/  LDC R5, c[0x0][0x360] ;  /* 0x0000d800ff057b82 */ /* 0x000e240000000800 */
[----:B0-----:R-:W-:-:S05]  /*0060*/  IMAD R5, R5, UR4, R4 ;  /* 0x0000000405057c24 */ /* 0x001fca000f8e0204 */
[----:B-1----:R-:W-:-:S13]  /*0070*/  ISETP.GE.AND P1, PT, R5, UR8, PT ;  /* 0x0000000805007c0c */ /* 0x002fda000bf26270 */
[----:B------:R-:W0:Y:S02]  /*0080*/  @!P1 LDC.64 R2, c[0x0][0x380] ;  /* 0x0000e000ff029b82 */ /* 0x000e240000000a00 */
[----:B0-----:R-:W-:-:S05]  /*0090*/  @!P1 IMAD.WIDE R2, R5, 0x4, R2 ;  /* 0x0000000405029825 */ /* 0x001fca00078e0202 */
[----:B--2---:R-:W2:Y:S04]  /*00a0*/  @!P1 LDG.E R9, desc[UR6][R2.64+0x400000] ;  /* 0x4000000602099981 */ /* 0x004ea8000c1e1900 */
[----:B------:R-:W3:Y:S01]  /*00b0*/  @!P1 LDG.E R7, desc[UR6][R2.64] ;  /* 0x0000000602079981 */ /* 0x000ee2000c1e1900 */
[----:B------:R-:W0:Y:S01]  /*00c0*/  S2UR UR5, SR_CgaCtaId ;  /* 0x00000000000579c3 */ /* 0x000e220000008800 */
[----:B------:R-:W-:Y:S01]  /*00d0*/  VIADD R0, R5, 0x1 ;  /* 0x0000000105007836 */ /* 0x000fe20000000000 */
[----:B------:R-:W-:Y:S01]  /*00e0*/  UMOV UR4, 0x400 ;  /* 0x0000040000047882 */ /* 0x000fe20000000000 */
[----:B------:R-:W-:-:S03]  /*00f0*/  @P1 IMAD.MOV.U32 R11, RZ, RZ, -0x1 ;  /* 0xffffffffff0b1424 */ /* 0x000fc600078e00ff */
[----:B------:R-:W-:Y:S02]  /*0100*/  ISETP.GE.AND P0, PT, R0, UR8, PT ;  /* 0x0000000800007c0c */ /* 0x000fe4000bf06270 */
[----:B------:R-:W-:-:S04]  /*0110*/  LOP3.LUT R0, R4, 0x1, RZ, 0xc0, !PT ;  /* 0x0000000104007812 */ /* 0x000fc800078ec0ff */
[----:B------:R-:W-:Y:S01]  /*0120*/  ISETP.EQ.U32.OR P0, PT, R0, 0x1, P0 ;  /* 0x000000010000780c */ /* 0x000fe20000702470 */
[----:B0-----:R-:W-:-:S06]  /*0130*/  ULEA UR4, UR5, UR4, 0x18 ;  /* 0x0000000405047291 */ /* 0x001fcc000f8ec0ff */
[----:B------:R-:W-:Y:S01]  /*0140*/  LEA R0, R4, UR4, 0x3 ;  /* 0x0000000404007c11 */ /* 0x000fe2000f8e18ff */
[----:B------:R-:W-:-:S04]  /*0150*/  @P1 IMAD.MOV.U32 R9, RZ, RZ, -0x40800000 ;  /* 0xbf800000ff091424 */ /* 0x000fc800078e00ff */
[----:B---3--:R0:W-:Y:S04]  /*0160*/  @!P1 STS [R0], R7 ;  /* 0x0000000700009388 */ /* 0x0081e80000000800 */
[----:B------:R0:W-:Y:S04]  /*0170*/  @P1 STS [R0], R11 ;  /* 0x0000000b00001388 */ /* 0x0001e80000000800 */
[----:B--2---:R0:W-:Y:S01]  /*0180*/  STS [R0+0x4], R9 ;  /* 0x0000040900007388 */ /* 0x0041e20000000800 */
[----:B------:R-:W-:Y:S06]  /*0190*/  BAR.SYNC.DEFER_BLOCKING 0x0 ;  /* 0x0000000000007b1d */ /* 0x000fec0000010000 */
[----:B------:R-:W-:Y:S05]  /*01a0*/  @P0 EXIT ;  /* 0x000000000000094d */ /* 0x000fea0003800000 */
[----:B0-----:R-:W-:Y:S01]  /*01b0*/  LDS.64 R10, [R0] ;  /* 0x00000000000a7984 */ /* 0x001fe20000000a00 */
[----:B------:R-:W0:Y:S01]  /*01c0*/  LDC.64 R2, c[0x0][0x388] ;  /* 0x0000e200ff027b82 */ /* 0x000e220000000a00 */
[----:B------:R-:W-:Y:S02]  /*01d0*/  LEA.HI R5, R5, R5, RZ, 0x1 ;  /* 0x0000000505057211 */ /* 0x000fe400078f08ff */
[----:B------:R-:W1:Y:S02]  /*01e0*/  LDS.64 R8, [R0+0x8] ;  /* 0x0000080000087984 */ /* 0x000e640000000a00 */
[----:B------:R-:W-:-:S05]  /*01f0*/  SHF.R.S32.HI R7, RZ, 0x1, R5 ;  /* 0x00000001ff077819 */ /* 0x000fca0000011405 */
[----:B0-----:R-:W-:Y:S01]  /*0200*/  IMAD.WIDE R2, R7, 0x4, R2 ;  /* 0x0000000407027825 */ /* 0x001fe200078e0202 */
[----:B-1----:R-:W-:-:S13]  /*0210*/  FSETP.GT.AND P0, PT, R9, R11, PT ;  /* 0x0000000b0900720b */ /* 0x002fda0003f04000 */
[----:B------:R-:W-:Y:S01]  /*0220*/  @P0 MOV R5, R8 ;  /* 0x0000000800050202 */ /* 0x000fe20000000f00 */
[----:B------:R-:W-:Y:S01]  /*0230*/  @!P0 IMAD.MOV.U32 R9, RZ, RZ, R11 ;  /* 0x000000ffff098224 */ /* 0x000fe200078e000b */
[----:B------:R-:W-:-:S04]  /*0240*/  @!P0 MOV R5, R10 ;  /* 0x0000000a00058202 */ /* 0x000fc80000000f00 */
[----:B------:R-:W-:Y:S04]  /*0250*/  STG.E desc[UR6][R2.64+0x400000], R9 ;  /* 0x4000000902007986 */ /* 0x000fe8000c101906 */
[----:B------:R-:W-:Y:S01]  /*0260*/  STG.E desc[UR6][R2.64], R5 ;  /* 0x0000000502007986 */ /* 0x000fe2000c101906 */
[----:B------:R-:W-:Y:S05]  /*0270*/  EXIT ;  /* 0x000000000000794d */ /* 0x000fea0003800000 */
.L_x_8:
        /* <DEDUP_REMOVED lines=16> */
.L_x_14:


//--------------------- .text._Z25maximumMark_atomic_kernelP15student_records --------------------------
	.section	.text._Z25maximumMark_atomic_kernelP15student_records,"ax",@progbits
	.align	128
        .global         _Z25maximumMark_atomic_kernelP15student_records
        .type           _Z25maximumMark_atomic_kernelP15student_records,@function
        .size           _Z25maximumMark_atomic_kernelP15student_records,(.L_x_15 - _Z25maximumMark_atomic_kernelP15student_records)
        .other          _Z25maximumMark_atomic_kernelP15student_records,@"STO_CUDA_ENTRY STV_DEFAULT"
_Z25maximumMark_atomic_kernelP15student_records:
.text._Z25maximumMark_atomic_kernelP15student_records:
[----:B------:R-:W-:Y:S01]  /*0000*/  LDC R1, c[0x0][0x37c] ;  /* 0x0000df00ff017b82 */ /* 0x000fe20000000800 */
[----:B------:R-:W0:Y:S07]  /*0010*/  S2R R0, SR_TID.X ;  /* 0x0000000000007919 */ /* 0x000e2e0000002100 */
[----:B------:R-:W0:Y:S08]  /*0020*/  S2UR UR4, SR_CTAID.X ;  /* 0x00000000000479c3 */ /* 0x000e300000002500 */
[----:B------:R-:W0:Y:S02]  /*0030*/  LDC R5, c[0x0][0x360] ;  /* 0x0000d800ff057b82 */ /* 0x000e240000000800 */
[----:B0-----:R-:W-:-:S05]  /*0040*/  IMAD R5, R5, UR4, R0 ;  /* 0x0000000405057c24 */ /* 0x001fca000f8e0200 */
[----:B------:R-:W-:-:S13]  /*0050*/  ISETP.GT.AND P0, PT, R5, 0xfffff, PT ;  /* 0x000fffff0500780c */ /* 0x000fda0003f04270 */
[----:B------:R-:W-:Y:S05]  /*0060*/  @P0 EXIT ;  /* 0x000000000000094d */ /* 0x000fea0003800000 */
[----:B------:R-:W0:Y:S01]  /*0070*/  LDC.64 R2, c[0x0][0x380] ;  /* 0x0000e000ff027b82 */ /* 0x000e220000000a00 */
[----:B------:R-:W1:Y:S01]  /*0080*/  LDCU.64 UR4, c[0x0][0x358] ;  /* 0x00006b00ff0477ac */ /* 0x000e620008000a00 */
[----:B0-----:R-:W-:-:S05]  /*0090*/  IMAD.WIDE R2, R5, 0x4, R2 ;  /* 0x0000000405027825 */ /* 0x001fca00078e0202 */
[----:B-1----:R0:W5:Y:S04]  /*00a0*/  LDG.E R9, desc[UR4][R2.64+0x400000] ;  /* 0x4000000402097981 */ /* 0x002168000c1e1900 */
[----:B------:R0:W5:Y:S01]  /*00b0*/  LDG.E R11, desc[UR4][R2.64] ;  /* 0x00000004020b7981 */ /* 0x000162000c1e1900 */
[----:B------:R-:W1:Y:S01]  /*00c0*/  LDC.64 R4, c[0x4][0x10] ;  /* 0x01000400ff047b82 */ /* 0x000e620000000a00 */
[----:B------:R-:W-:Y:S01]  /*00d0*/  BSSY B0, `(.L_x_9) ;  /* 0x0000007000007945 */ /* 0x000fe20003800000 */
[----:B------:R-:W-:-:S07]  /*00e0*/  IMAD.MOV.U32 R7, RZ, RZ, 0x1 ;  /* 0x00000001ff077424 */ /* 0x000fce00078e00ff */
.L_x_10:
[----:B------:R-:W-:Y:S01]  /*00f0*/  HFMA2 R6, -RZ, RZ, 0, 0 ;  /* 0x00000000ff067431 */ /* 0x000fe200000001ff */
[----:B------:R-:W-:Y:S05]  /*0100*/  YIELD ;  /* 0x0000000000007946 */ /* 0x000fea0003800000 */
[----:B-1----:R-:W2:Y:S02]  /*0110*/  ATOMG.E.CAS.STRONG.GPU PT, R0, [R4], R6, R7 ;  /* 0x00000006040073a9 */ /* 0x002ea400001ee107 */
[----:B--2---:R-:W-:-:S13]  /*0120*/  ISETP.NE.AND P0, PT, R0, RZ, PT ;  /* 0x000000ff0000720c */ /* 0x004fda0003f05270 */
[----:B------:R-:W-:Y:S05]  /*0130*/  @P0 BRA `(.L_x_10) ;  /* 0xfffffffc00ec0947 */ /* 0x000fea000383ffff */
[----:B------:R-:W-:Y:S05]  /*0140*/  BSYNC B0 ;  /* 0x0000000000007941 */ /* 0x000fea0003800000 */
.L_x_9:
[----:B0-----:R-:W0:Y:S02]  /*0150*/  LDC.64 R2, c[0x4][RZ] ;  /* 0x01000000ff027b82 */ /* 0x001e240000000a00 */
[----:B0-----:R-:W2:Y:S02]  /*0160*/  LDG.E R0, desc[UR4][R2.64] ;  /* 0x0000000402007981 */ /* 0x001ea4000c1e1900 */
[----:B--2--5:R-:W-:-:S13]  /*0170*/  FSETP.GT.AND P0, PT, R9, R0, PT ;  /* 0x000000000900720b */ /* 0x024fda0003f04000 */
[----:B------:R-:W0:Y:S01]  /*0180*/  @P0 LDC.64 R6, c[0x4][0x8] ;  /* 0x01000200ff060b82 */ /* 0x000e220000000a00 */
[----:B------:R-:W-:Y:S04]  /*0190*/  @P0 STG.E desc[UR4][R2.64], R9 ;  /* 0x0000000902000986 */ /* 0x000fe8000c101904 */
[----:B0-----:R-:W-:Y:S01]  /*01a0*/  @P0 STG.E desc[UR4][R6.64], R11 ;  /* 0x0000000b06000986 */ /* 0x001fe2000c101904 */
[----:B------:R-:W-:Y:S06]  /*01b0*/  MEMBAR.SC.GPU ;  /* 0x0000000000007992 */ /* 0x000fec0000002000 */
[----:B------:R-:W-:-:S00]  /*01c0*/  ERRBAR ;  /* 0x00000000000079ab */ /* 0x000fc00000000000 */
[----:B------:R-:W-:Y:S06]  /*01d0*/  CGAERRBAR ;  /* 0x00000000000075ab */ /* 0x000fec0000000000 */
[----:B------:R-:W-:Y:S04]  /*01e0*/  CCTL.IVALL ;  /* 0x00000000ff00798f */ /* 0x000fe80002000000 */
[----:B------:R-:W-:Y:S01]  /*01f0*/  STG.E desc[UR4][R4.64], RZ ;  /* 0x000000ff04007986 */ /* 0x000fe2000c101904 */
[----:B------:R-:W-:Y:S05]  /*0200*/  EXIT ;  /* 0x000000000000794d */ /* 0x000fea0003800000 */
.L_x_11:
        /* <DEDUP_REMOVED lines=15> */
.L_x_15:


//--------------------- .nv.shared._Z26maximumMark_shuffle_kernelP15student_recordsS0_ --------------------------
	.section	.nv.shared._Z26maximumMark_shuffle_kernelP15student_recordsS0_,"aw",@nobits
	.sectionflags	@""
	.align	16
	.zero		1024


//--------------------- .nv.shared.reserved.0     --------------------------
	.section	.nv.shared.reserved.0,"aw",@nobits
	.weak		__nv_reservedSMEM_offset_0_alias
	.size		__nv_reservedSMEM_offset_0_alias, 0, 64
	.other		__nv_reservedSMEM_offset_0_alias,@"STO_CUDA_RESERVED_SHARED STV_DEFAULT"
__nv_reservedSMEM_offset_0_alias:
	.zero		0
	.zero		64


//--------------------- .nv.global                --------------------------
	.section	.nv.global,"aw",@nobits
	.align	4
.nv.global:
	.type		d_lock,@object
	.size		d_lock,(d_max_mark - d_lock)
d_lock:
	.zero		4
	.type		d_max_mark,@object
	.size		d_max_mark,(d_max_mark_student_id - d_max_mark)
d_max_mark:
	.zero		4
	.type		d_max_mark_student_id,@object
	.size		d_max_mark_student_id,(.L_1 - d_max_mark_student_id)
d_max_mark_student_id:
	.zero		4
.L_1:


//--------------------- .nv.shared._Z21maximumMark_SM_kernelP15student_recordsS0_ --------------------------
	.section	.nv.shared._Z21maximumMark_SM_kernelP15student_recordsS0_,"aw",@nobits
	.sectionflags	@""
	.align	16
	.zero		1024


//--------------------- .nv.shared._Z28maximumMark_recursive_kernelP15student_recordsS0_i --------------------------
	.section	.nv.shared._Z28maximumMark_recursive_kernelP15student_recordsS0_i,"aw",@nobits
	.sectionflags	@""
	.align	16
	.zero		1024


//--------------------- .nv.shared._Z25maximumMark_atomic_kernelP15student_records --------------------------
	.section	.nv.shared._Z25maximumMark_atomic_kernelP15student_records,"aw",@nobits
	.sectionflags	@""
	.align	16
	.zero		1024


//--------------------- .nv.constant0._Z26maximumMark_shuffle_kernelP15student_recordsS0_ --------------------------
	.section	.nv.constant0._Z26maximumMark_shuffle_kernelP15student_recordsS0_,"a",@progbits
	.sectionflags	@""
	.align	4
.nv.constant0._Z26maximumMark_shuffle_kernelP15student_recordsS0_:
	.zero		912


//--------------------- .nv.constant0._Z21maximumMark_SM_kernelP15student_recordsS0_ --------------------------
	.section	.nv.constant0._Z21maximumMark_SM_kernelP15student_recordsS0_,"a",@progbits
	.sectionflags	@""
	.align	4
.nv.constant0._Z21maximumMark_SM_kernelP15student_recordsS0_:
	.zero		912


//--------------------- .nv.constant0._Z28maximumMark_recursive_kernelP15student_recordsS0_i --------------------------
	.section	.nv.constant0._Z28maximumMark_recursive_kernelP15student_recordsS0_i,"a",@progbits
	.sectionflags	@""
	.align	4
.nv.constant0._Z28maximumMark_recursive_kernelP15student_recordsS0_i:
	.zero		916


//--------------------- .nv.constant0._Z25maximumMark_atomic_kernelP15student_records --------------------------
	.section	.nv.constant0._Z25maximumMark_atomic_kernelP15student_records,"a",@progbits
	.sectionflags	@""
	.align	4
.nv.constant0._Z25maximumMark_atomic_kernelP15student_records:
	.zero		904


//--------------------- SYMBOLS --------------------------

	.type		.nv.reservedSmem.offset0,@object
	.size		.nv.reservedSmem.offset0,0x4
	.type		.nv.reservedSmem.cap,@object
	.size		.nv.reservedSmem.cap,0x4
